	.headerflags	@"EF_CUDA_TEXMODE_UNIFIED EF_CUDA_64BIT_ADDRESS EF_CUDA_ACCELERATORS EF_CUDA_SM90 EF_CUDA_VIRTUAL_SM(EF_CUDA_SM90)"
	.elftype	@"ET_EXEC"


//--------------------- .nv.info                  --------------------------
	.section	.nv.info,"",@"SHT_CUDA_INFO"
	.align	4


	//----- nvinfo : EIATTR_REGCOUNT
	.align		4
        /*0000*/ 	.byte	0x04, 0x2f
        /*0002*/ 	.short	(.L_3 - .L_2)
	.align		4
.L_2:
        /*0004*/ 	.word	index@(triton_poi_fused_cat_34)
        /*0008*/ 	.word	0x00000020


	//----- nvinfo : EIATTR_MIN_STACK_SIZE
	.align		4
.L_3:
        /*000c*/ 	.byte	0x04, 0x12
        /*000e*/ 	.short	(.L_5 - .L_4)
	.align		4
.L_4:
        /*0010*/ 	.word	index@(triton_poi_fused_cat_34)
        /*0014*/ 	.word	0x00000000


	//----- nvinfo : EIATTR_FRAME_SIZE
	.align		4
.L_5:
        /*0018*/ 	.byte	0x04, 0x11
        /*001a*/ 	.short	(.L_7 - .L_6)
	.align		4
.L_6:
        /*001c*/ 	.word	index@(triton_poi_fused_cat_34)
        /*0020*/ 	.word	0x00000000


	//----- nvinfo : EIATTR_MIN_STACK_SIZE
	.align		4
.L_7:
        /*0024*/ 	.byte	0x04, 0x12
        /*0026*/ 	.short	(.L_9 - .L_8)
	.align		4
.L_8:
        /*0028*/ 	.word	index@(triton_poi_fused_cat_34)
        /*002c*/ 	.word	0x00000000
.L_9:


//--------------------- .nv.info.triton_poi_fused_cat_34 --------------------------
	.section	.nv.info.triton_poi_fused_cat_34,"",@"SHT_CUDA_INFO"
	.sectionflags	@""
	.align	4


	//----- nvinfo : EIATTR_CUDA_API_VERSION
	.align		4
        /*0000*/ 	.byte	0x04, 0x37
        /*0002*/ 	.short	(.L_11 - .L_10)
.L_10:
        /*0004*/ 	.word	0x0000007c


	//----- nvinfo : EIATTR_KPARAM_INFO
	.align		4
.L_11:
        /*0008*/ 	.byte	0x04, 0x17
        /*000a*/ 	.short	(.L_13 - .L_12)
.L_12:
        /*000c*/ 	.word	0x00000000
        /*0010*/ 	.short	0x0008
        /*0012*/ 	.short	0x0040
        /*0014*/ 	.byte	0x00, 0xf0, 0x11, 0x00


	//----- nvinfo : EIATTR_KPARAM_INFO
	.align		4
.L_13:
        /*0018*/ 	.byte	0x04, 0x17
        /*001a*/ 	.short	(.L_15 - .L_14)
.L_14:
        /*001c*/ 	.word	0x00000000
        /*0020*/ 	.short	0x0007
        /*0022*/ 	.short	0x0038
        /*0024*/ 	.byte	0x00, 0xf4, 0x21, 0x00


	//----- nvinfo : EIATTR_KPARAM_INFO
	.align		4
.L_15:
        /*0028*/ 	.byte	0x04, 0x17
        /*002a*/ 	.short	(.L_17 - .L_16)
.L_16:
        /*002c*/ 	.word	0x00000000
        /*0030*/ 	.short	0x0006
        /*0032*/ 	.short	0x0030
        /*0034*/ 	.byte	0x00, 0xf4, 0x21, 0x00


	//----- nvinfo : EIATTR_KPARAM_INFO
	.align		4
.L_17:
        /*0038*/ 	.byte	0x04, 0x17
        /*003a*/ 	.short	(.L_19 - .L_18)
.L_18:
        /*003c*/ 	.word	0x00000000
        /*0040*/ 	.short	0x0005
        /*0042*/ 	.short	0x0028
        /*0044*/ 	.byte	0x00, 0xf4, 0x21, 0x00


	//----- nvinfo : EIATTR_KPARAM_INFO
	.align		4
.L_19:
        /*0048*/ 	.byte	0x04, 0x17
        /*004a*/ 	.short	(.L_21 - .L_20)
.L_20:
        /*004c*/ 	.word	0x00000000
        /*0050*/ 	.short	0x0004
        /*0052*/ 	.short	0x0020
        /*0054*/ 	.byte	0x00, 0xf4, 0x21, 0x00


	//----- nvinfo : EIATTR_KPARAM_INFO
	.align		4
.L_21:
        /*0058*/ 	.byte	0x04, 0x17
        /*005a*/ 	.short	(.L_23 - .L_22)
.L_22:
        /*005c*/ 	.word	0x00000000
        /*0060*/ 	.short	0x0003
        /*0062*/ 	.short	0x0018
        /*0064*/ 	.byte	0x00, 0xf4, 0x21, 0x00


	//----- nvinfo : EIATTR_KPARAM_INFO
	.align		4
.L_23:
        /*0068*/ 	.byte	0x04, 0x17
        /*006a*/ 	.short	(.L_25 - .L_24)
.L_24:
        /*006c*/ 	.word	0x00000000
        /*0070*/ 	.short	0x0002
        /*0072*/ 	.short	0x0010
        /*0074*/ 	.byte	0x00, 0xf4, 0x21, 0x00


	//----- nvinfo : EIATTR_KPARAM_INFO
	.align		4
.L_25:
        /*0078*/ 	.byte	0x04, 0x17
        /*007a*/ 	.short	(.L_27 - .L_26)
.L_26:
        /*007c*/ 	.word	0x00000000
        /*0080*/ 	.short	0x0001
        /*0082*/ 	.short	0x0008
        /*0084*/ 	.byte	0x00, 0xf4, 0x21, 0x00


	//----- nvinfo : EIATTR_KPARAM_INFO
	.align		4
.L_27:
        /*0088*/ 	.byte	0x04, 0x17
        /*008a*/ 	.short	(.L_29 - .L_28)
.L_28:
        /*008c*/ 	.word	0x00000000
        /*0090*/ 	.short	0x0000
        /*0092*/ 	.short	0x0000
        /*0094*/ 	.byte	0x00, 0xf4, 0x21, 0x00


	//----- nvinfo : EIATTR_SPARSE_MMA_MASK
	.align		4
.L_29:
        /*0098*/ 	.byte	0x03, 0x50
        /*009a*/ 	.short	0x0000


	//----- nvinfo : EIATTR_MAXREG_COUNT
	.align		4
        /*009c*/ 	.byte	0x03, 0x1b
        /*009e*/ 	.short	0x00ff


	//----- nvinfo : EIATTR_EXIT_INSTR_OFFSETS
	.align		4
        /*00a0*/ 	.byte	0x04, 0x1c
        /*00a2*/ 	.short	(.L_31 - .L_30)


	//   ....[0]....
.L_30:
        /*00a4*/ 	.word	0x00000d40


	//----- nvinfo : EIATTR_REQNTID
	.align		4
.L_31:
        /*00a8*/ 	.byte	0x04, 0x10
        /*00aa*/ 	.short	(.L_33 - .L_32)
.L_32:
        /*00ac*/ 	.word	0x00000080
        /*00b0*/ 	.word	0x00000001
        /*00b4*/ 	.word	0x00000001


	//----- nvinfo : EIATTR_CBANK_PARAM_SIZE
	.align		4
.L_33:
        /*00b8*/ 	.byte	0x03, 0x19
        /*00ba*/ 	.short	0x0044


	//----- nvinfo : EIATTR_PARAM_CBANK
	.align		4
        /*00bc*/ 	.byte	0x04, 0x0a
        /*00be*/ 	.short	(.L_35 - .L_34)
	.align		4
.L_34:
        /*00c0*/ 	.word	index@(.nv.constant0.triton_poi_fused_cat_34)
        /*00c4*/ 	.short	0x0210
        /*00c6*/ 	.short	0x0044


	//----- nvinfo : EIATTR_SW_WAR
	.align		4
.L_35:
        /*00c8*/ 	.byte	0x04, 0x36
        /*00ca*/ 	.short	(.L_37 - .L_36)
.L_36:
        /*00cc*/ 	.word	0x00000008
.L_37:


//--------------------- .nv.callgraph             --------------------------
	.section	.nv.callgraph,"",@"SHT_CUDA_CALLGRAPH"
	.align	4
	.sectionentsize	8
	.align		4
        /*0000*/ 	.word	0x00000000
	.align		4
        /*0004*/ 	.word	0xffffffff
	.align		4
        /*0008*/ 	.word	0x00000000
	.align		4
        /*000c*/ 	.word	0xfffffffe
	.align		4
        /*0010*/ 	.word	0x00000000
	.align		4
        /*0014*/ 	.word	0xfffffffd
	.align		4
        /*0018*/ 	.word	0x00000000
	.align		4
        /*001c*/ 	.word	0xfffffffc


//--------------------- .nv.constant4             --------------------------
	.section	.nv.constant4,"a",@progbits
	.align	8
	.align		8
.nv.constant4:
        /*0000*/ 	.dword	_$_str
	.align		8
        /*0008*/ 	.dword	_$_str_$_2


//--------------------- .text.triton_poi_fused_cat_34 --------------------------
	.section	.text.triton_poi_fused_cat_34,"ax",@progbits
	.align	128
        .global         triton_poi_fused_cat_34
        .type           triton_poi_fused_cat_34,@function
        .size           triton_poi_fused_cat_34,(.L_x_1 - triton_poi_fused_cat_34)
        .other          triton_poi_fused_cat_34,@"STO_CUDA_ENTRY STV_DEFAULT"
triton_poi_fused_cat_34:
.text.triton_poi_fused_cat_34:
[----:B------:R-:W-:Y:S01]  /*0000*/  LDC R1, c[0x0][0x28] ;  /* 0x00000a00ff017b82 */ /* 0x000fe20000000800 */
[----:B------:R-:W1:Y:S07]  /*0010*/  S2R R0, SR_TID.X ;  /* 0x0000000000007919 */ /* 0x000e6e0000002100 */
[----:B------:R-:W2:Y:S01]  /*0020*/  LDC.64 R22, c[0x0][0x210] ;  /* 0x00008400ff167b82 */ /* 0x000ea20000000a00 */
[----:B------:R-:W-:Y:S01]  /*0030*/  ULDC.64 UR4, c[0x0][0x208] ;  /* 0x0000820000047ab9 */ /* 0x000fe20000000a00 */
[----:B------:R-:W-:Y:S01]  /*0040*/  ULDC.64 UR6, c[0x0][0x218] ;  /* 0x0000860000067ab9 */ /* 0x000fe20000000a00 */
[----:B------:R-:W3:Y:S01]  /*0050*/  S2R R3, SR_CTAID.X ;  /* 0x0000000000037919 */ /* 0x000ee20000002500 */
[----:B------:R-:W-:-:S02]  /*0060*/  IMAD.MOV.U32 R19, RZ, RZ, RZ ;  /* 0x000000ffff137224 */ /* 0x000fc400078e00ff */
[----:B------:R-:W-:Y:S02]  /*0070*/  IMAD.MOV.U32 R16, RZ, RZ, RZ ;  /* 0x000000ffff107224 */ /* 0x000fe400078e00ff */
[----:B------:R-:W4:Y:S01]  /*0080*/  LDC.64 R28, c[0x0][0x220] ;  /* 0x00008800ff1c7b82 */ /* 0x000f220000000a00 */
[----:B-1----:R-:W-:-:S05]  /*0090*/  IMAD.SHL.U32 R0, R0, 0x4, RZ ;  /* 0x0000000400007824 */ /* 0x002fca00078e00ff */
[----:B------:R-:W-:-:S05]  /*00a0*/  LOP3.LUT R0, R0, 0x1fc, RZ, 0xc0, !PT ;  /* 0x000001fc00007812 */ /* 0x000fca00078ec0ff */
[----:B---3--:R-:W-:-:S04]  /*00b0*/  IMAD R3, R3, 0x200, R0 ;  /* 0x0000020003037824 */ /* 0x008fc800078e0200 */
[C---:B------:R-:W-:Y:S02]  /*00c0*/  VIADD R2, R3.reuse, 0x1 ;  /* 0x0000000103027836 */ /* 0x040fe40000000000 */
[----:B------:R-:W-:-:S04]  /*00d0*/  IMAD.HI R21, R3, 0x4ec4ec4f, RZ ;  /* 0x4ec4ec4f03157827 */ /* 0x000fc800078e02ff */
[----:B------:R-:W-:Y:S01]  /*00e0*/  IMAD.HI R6, R2, 0x4ec4ec4f, RZ ;  /* 0x4ec4ec4f02067827 */ /* 0x000fe200078e02ff */
[----:B------:R-:W-:-:S03]  /*00f0*/  SHF.R.U32.HI R4, RZ, 0x1f, R21 ;  /* 0x0000001fff047819 */ /* 0x000fc60000011615 */
[C---:B------:R-:W-:Y:S01]  /*0100*/  VIADD R5, R3.reuse, 0x2 ;  /* 0x0000000203057836 */ /* 0x040fe20000000000 */
[----:B------:R-:W-:Y:S01]  /*0110*/  SHF.R.U32.HI R7, RZ, 0x1f, R6 ;  /* 0x0000001fff077819 */ /* 0x000fe20000011606 */
[----:B------:R-:W-:Y:S01]  /*0120*/  VIADD R9, R3, 0x3 ;  /* 0x0000000303097836 */ /* 0x000fe20000000000 */
[-C--:B------:R-:W-:Y:S01]  /*0130*/  LEA.HI.SX32 R0, R21, R4.reuse, 0x1a ;  /* 0x0000000415007211 */ /* 0x080fe200078fd2ff */
[----:B------:R-:W-:Y:S01]  /*0140*/  IMAD.HI R8, R5, 0x4ec4ec4f, RZ ;  /* 0x4ec4ec4f05087827 */ /* 0x000fe200078e02ff */
[----:B------:R-:W-:Y:S02]  /*0150*/  LEA.HI R7, R6, R7, RZ, 0x1a ;  /* 0x0000000706077211 */ /* 0x000fe400078fd0ff */
[----:B------:R-:W-:Y:S01]  /*0160*/  LEA.HI.SX32 R21, R21, R4, 0x14 ;  /* 0x0000000415157211 */ /* 0x000fe200078fa2ff */
[----:B------:R-:W-:Y:S01]  /*0170*/  IMAD.HI R12, R9, 0x4ec4ec4f, RZ ;  /* 0x4ec4ec4f090c7827 */ /* 0x000fe200078e02ff */
[----:B------:R-:W-:-:S03]  /*0180*/  SHF.R.U32.HI R11, RZ, 0x1f, R8 ;  /* 0x0000001fff0b7819 */ /* 0x000fc60000011608 */
[----:B------:R-:W-:Y:S01]  /*0190*/  IMAD R6, R7, -0xd0, R2 ;  /* 0xffffff3007067824 */ /* 0x000fe200078e0202 */
[----:B------:R-:W-:Y:S01]  /*01a0*/  SHF.R.U32.HI R13, RZ, 0x1f, R12 ;  /* 0x0000001fff0d7819 */ /* 0x000fe2000001160c */
[C---:B------:R-:W-:Y:S01]  /*01b0*/  IMAD R20, R0.reuse, -0xd0, R3 ;  /* 0xffffff3000147824 */ /* 0x040fe200078e0203 */
[----:B------:R-:W-:Y:S02]  /*01c0*/  LEA.HI R2, R0, R0, RZ, 0x6 ;  /* 0x0000000000027211 */ /* 0x000fe400078f30ff */
[----:B------:R-:W-:Y:S01]  /*01d0*/  LEA.HI R10, R8, R11, RZ, 0x1a ;  /* 0x0000000b080a7211 */ /* 0x000fe200078fd0ff */
[----:B------:R-:W-:Y:S01]  /*01e0*/  IMAD R11, R0, 0x34, RZ ;  /* 0x00000034000b7824 */ /* 0x000fe200078e02ff */
[----:B------:R-:W-:Y:S01]  /*01f0*/  LEA.HI R8, R12, R13, RZ, 0x1a ;  /* 0x0000000d0c087211 */ /* 0x000fe200078fd0ff */
[----:B------:R-:W-:Y:S01]  /*0200*/  VIADD R7, R20, 0xffffff98 ;  /* 0xffffff9814077836 */ /* 0x000fe20000000000 */
[----:B------:R-:W-:Y:S01]  /*0210*/  LOP3.LUT R13, R2, 0xffffffc0, RZ, 0xc0, !PT ;  /* 0xffffffc0020d7812 */ /* 0x000fe200078ec0ff */
[----:B------:R-:W-:Y:S01]  /*0220*/  IMAD R10, R10, -0xd0, R5 ;  /* 0xffffff300a0a7824 */ /* 0x000fe200078e0205 */
[----:B------:R-:W-:Y:S01]  /*0230*/  SHF.R.S32.HI R12, RZ, 0x1f, R20 ;  /* 0x0000001fff0c7819 */ /* 0x000fe20000011414 */
[----:B------:R-:W-:Y:S01]  /*0240*/  IMAD.MOV.U32 R2, RZ, RZ, RZ ;  /* 0x000000ffff027224 */ /* 0x000fe200078e00ff */
[----:B------:R-:W-:Y:S01]  /*0250*/  IADD3 R4, P0, R20, R11, RZ ;  /* 0x0000000b14047210 */ /* 0x000fe20007f1e0ff */
[----:B------:R-:W-:Y:S01]  /*0260*/  IMAD.IADD R13, R0, 0x1, -R13 ;  /* 0x00000001000d7824 */ /* 0x000fe200078e0a0d */
[----:B------:R-:W-:-:S02]  /*0270*/  ISETP.GE.U32.AND P1, PT, R7, 0x34, PT ;  /* 0x000000340700780c */ /* 0x000fc40003f26070 */
[----:B------:R-:W-:Y:S01]  /*0280*/  LEA.HI.X.SX32 R5, R11, R12, 0x1, P0 ;  /* 0x0000000c0b057211 */ /* 0x000fe200000f0eff */
[C-C-:B------:R-:W-:Y:S01]  /*0290*/  IMAD R12, R20.reuse, 0x40, R13.reuse ;  /* 0x00000040140c7824 */ /* 0x140fe200078e020d */
[----:B------:R-:W-:Y:S01]  /*02a0*/  ISETP.GE.AND P0, PT, R20, 0x68, PT ;  /* 0x000000681400780c */ /* 0x000fe20003f06270 */
[--C-:B------:R-:W-:Y:S01]  /*02b0*/  IMAD R10, R10, 0x40, R13.reuse ;  /* 0x000000400a0a7824 */ /* 0x100fe200078e020d */
[----:B------:R-:W-:Y:S01]  /*02c0*/  LEA R14, P2, R4, UR6, 0x2 ;  /* 0x00000006040e7c11 */ /* 0x000fe2000f8410ff */
[----:B------:R-:W-:Y:S02]  /*02d0*/  IMAD R25, R21, 0x1a00, R12 ;  /* 0x00001a0015197824 */ /* 0x000fe400078e020c */
[----:B------:R-:W-:Y:S01]  /*02e0*/  IMAD R6, R6, 0x40, R13 ;  /* 0x0000004006067824 */ /* 0x000fe200078e020d */
[----:B------:R-:W-:Y:S01]  /*02f0*/  LEA.HI.X R15, R4, UR7, R5, 0x2, P2 ;  /* 0x00000007040f7c11 */ /* 0x000fe200090f1405 */
[----:B--2---:R-:W-:-:S04]  /*0300*/  IMAD.WIDE R24, R25, 0x4, R22 ;  /* 0x0000000419187825 */ /* 0x004fc800078e0216 */
[C---:B------:R-:W-:Y:S02]  /*0310*/  IMAD R18, R21.reuse, 0x1a00, R10 ;  /* 0x00001a0015127824 */ /* 0x040fe400078e020a */
[----:B------:R1:W2:Y:S01]  /*0320*/  @!P0 LDG.E.EL R2, desc[UR4][R24.64] ;  /* 0x0000000418028981 */ /* 0x0002a2000c2e1900 */
[----:B------:R-:W-:Y:S01]  /*0330*/  IMAD R17, R21, 0x1a00, R6 ;  /* 0x00001a0015117824 */ /* 0x000fe200078e0206 */
[----:B------:R-:W-:Y:S01]  /*0340*/  CS2R R4, SRZ ;  /* 0x0000000000047805 */ /* 0x000fe2000001ff00 */
[----:B------:R-:W-:Y:S01]  /*0350*/  IMAD.WIDE R26, R18, 0x4, R22 ;  /* 0x00000004121a7825 */ /* 0x000fe200078e0216 */
[----:B-1----:R-:W1:Y:S01]  /*0360*/  LDC.64 R24, c[0x0][0x228] ;  /* 0x00008a00ff187b82 */ /* 0x002e620000000a00 */
[----:B------:R-:W-:Y:S02]  /*0370*/  CS2R R6, SRZ ;  /* 0x0000000000067805 */ /* 0x000fe4000001ff00 */
[----:B------:R-:W-:Y:S01]  /*0380*/  IMAD R12, R8, -0xd0, R9 ;  /* 0xffffff30080c7824 */ /* 0x000fe200078e0209 */
[----:B------:R-:W3:Y:S01]  /*0390*/  @!P0 LDG.E.EL R19, desc[UR4][R26.64] ;  /* 0x000000041a138981 */ /* 0x000ee2000c2e1900 */
[----:B------:R-:W-:-:S03]  /*03a0*/  IMAD.WIDE R10, R17, 0x4, R22 ;  /* 0x00000004110a7825 */ /* 0x000fc600078e0216 */
[----:B------:R5:W2:Y:S01]  /*03b0*/  @!P1 LDG.E.EL.128 R4, desc[UR4][R14.64+-0x1a0] ;  /* 0xfffe60040e049981 */ /* 0x000aa2000c2e1d00 */
[----:B-1----:R-:W-:Y:S01]  /*03c0*/  IMAD.WIDE R24, R20, 0x4, R24 ;  /* 0x0000000414187825 */ /* 0x002fe200078e0218 */
[----:B0----5:R-:W-:Y:S02]  /*03d0*/  CS2R R14, SRZ ;  /* 0x00000000000e7805 */ /* 0x021fe4000001ff00 */
[----:B------:R0:W5:Y:S01]  /*03e0*/  @!P0 LDG.E.EL R16, desc[UR4][R10.64] ;  /* 0x000000040a108981 */ /* 0x000162000c2e1900 */
[----:B------:R-:W-:Y:S01]  /*03f0*/  IMAD R26, R12, 0x40, R13 ;  /* 0x000000400c1a7824 */ /* 0x000fe200078e020d */
[----:B------:R-:W-:-:S06]  /*0400*/  CS2R R12, SRZ ;  /* 0x00000000000c7805 */ /* 0x000fcc000001ff00 */
[----:B------:R-:W2:Y:S01]  /*0410*/  @!P1 LDG.E.EL.128 R12, desc[UR4][R24.64+-0x1a0] ;  /* 0xfffe6004180c9981 */ /* 0x000ea2000c2e1d00 */
[----:B------:R-:W-:Y:S02]  /*0420*/  CS2R R8, SRZ ;  /* 0x0000000000087805 */ /* 0x000fe4000001ff00 */
[----:B0-----:R-:W-:Y:S01]  /*0430*/  CS2R R10, SRZ ;  /* 0x00000000000a7805 */ /* 0x001fe2000001ff00 */
[----:B----4-:R-:W-:-:S05]  /*0440*/  IMAD.WIDE R28, R20, 0x4, R28 ;  /* 0x00000004141c7825 */ /* 0x010fca00078e021c */
[----:B------:R0:W4:Y:S01]  /*0450*/  @!P1 LDG.E.EL.128 R8, desc[UR4][R28.64+-0x1a0] ;  /* 0xfffe60041c089981 */ /* 0x000122000c2e1d00 */
[----:B--2---:R-:W-:Y:S02]  /*0460*/  SEL R14, R14, RZ, !P1 ;  /* 0x000000ff0e0e7207 */ /* 0x004fe40004800000 */
[----:B------:R-:W-:-:S03]  /*0470*/  SEL R12, R12, RZ, !P1 ;  /* 0x000000ff0c0c7207 */ /* 0x000fc60004800000 */
[----:B------:R-:W-:Y:S02]  /*0480*/  FADD R27, R14, 9.9999997473787516356e-06 ;  /* 0x3727c5ac0e1b7421 */ /* 0x000fe40000000000 */
[----:B------:R-:W-:Y:S01]  /*0490*/  FADD R12, R12, 9.9999997473787516356e-06 ;  /* 0x3727c5ac0c0c7421 */ /* 0x000fe20000000000 */
[----:B------:R-:W-:-:S03]  /*04a0*/  SEL R13, R13, RZ, !P1 ;  /* 0x000000ff0d0d7207 */ /* 0x000fc60004800000 */
[----:B------:R-:W1:Y:S02]  /*04b0*/  MUFU.SQRT R27, R27 ;  /* 0x0000001b001b7308 */ /* 0x000e640000002000 */
[----:B0-----:R-:W-:-:S06]  /*04c0*/  FADD R29, R13, 9.9999997473787516356e-06 ;  /* 0x3727c5ac0d1d7421 */ /* 0x001fcc0000000000 */
[----:B------:R0:W2:Y:S02]  /*04d0*/  MUFU.SQRT R28, R12 ;  /* 0x0000000c001c7308 */ /* 0x0000a40000002000 */
[----:B0-----:R-:W-:Y:S01]  /*04e0*/  IMAD R12, R21, 0x1a00, R26 ;  /* 0x00001a00150c7824 */ /* 0x001fe200078e021a */
[----:B------:R-:W-:-:S05]  /*04f0*/  SEL R21, R15, RZ, !P1 ;  /* 0x000000ff0f157207 */ /* 0x000fca0004800000 */
[----:B------:R-:W0:Y:S01]  /*0500*/  MUFU.SQRT R29, R29 ;  /* 0x0000001d001d7308 */ /* 0x000e220000002000 */
[----:B------:R-:W-:Y:S01]  /*0510*/  FADD R21, R21, 9.9999997473787516356e-06 ;  /* 0x3727c5ac15157421 */ /* 0x000fe20000000000 */
[----:B-1----:R-:W-:Y:S02]  /*0520*/  FSETP.GT.AND P6, PT, R27, 8.50705917302346158658e+37, PT ;  /* 0x7e8000001b00780b */ /* 0x002fe40003fc4000 */
[----:B--2---:R-:W-:-:S04]  /*0530*/  FSETP.GT.AND P3, PT, R28, 8.50705917302346158658e+37, PT ;  /* 0x7e8000001c00780b */ /* 0x004fc80003f64000 */
[----:B------:R-:W1:Y:S01]  /*0540*/  MUFU.SQRT R21, R21 ;  /* 0x0000001500157308 */ /* 0x000e620000002000 */
[----:B------:R-:W-:Y:S01]  /*0550*/  FSETP.GEU.AND P5, PT, R27, 1.175494350822287508e-38, PT ;  /* 0x008000001b00780b */ /* 0x000fe20003fae000 */
[----:B------:R-:W-:Y:S01]  /*0560*/  IMAD.WIDE R14, R12, 0x4, R22 ;  /* 0x000000040c0e7825 */ /* 0x000fe200078e0216 */
[----:B------:R-:W-:-:S03]  /*0570*/  SEL R22, R4, RZ, !P1 ;  /* 0x000000ff04167207 */ /* 0x000fc60004800000 */
[----:B------:R-:W-:Y:S01]  /*0580*/  IMAD.MOV.U32 R4, RZ, RZ, 0x3e800000 ;  /* 0x3e800000ff047424 */ /* 0x000fe200078e00ff */
[----:B0-----:R-:W-:Y:S01]  /*0590*/  FSETP.GT.AND P2, PT, R29, 8.50705917302346158658e+37, PT ;  /* 0x7e8000001d00780b */ /* 0x001fe20003f44000 */
[----:B------:R-:W-:Y:S01]  /*05a0*/  @P6 FMUL R27, R27, 0.25 ;  /* 0x3e8000001b1b6820 */ /* 0x000fe20000400000 */
[----:B------:R-:W-:Y:S02]  /*05b0*/  FSETP.GEU.AND P4, PT, R28, 1.175494350822287508e-38, PT ;  /* 0x008000001c00780b */ /* 0x000fe40003f8e000 */
[----:B------:R-:W-:Y:S01]  /*05c0*/  FSEL R26, R4, 1, P6 ;  /* 0x3f800000041a7808 */ /* 0x000fe20003000000 */
[----:B------:R-:W-:Y:S01]  /*05d0*/  @P3 FMUL R28, R28, 0.25 ;  /* 0x3e8000001c1c3820 */ /* 0x000fe20000400000 */
[----:B------:R-:W-:Y:S02]  /*05e0*/  FSEL R25, R4, 1, P3 ;  /* 0x3f80000004197808 */ /* 0x000fe40001800000 */
[----:B-1----:R-:W-:Y:S01]  /*05f0*/  FSETP.GT.AND P6, PT, R21, 8.50705917302346158658e+37, PT ;  /* 0x7e8000001500780b */ /* 0x002fe20003fc4000 */
[----:B------:R-:W-:Y:S01]  /*0600*/  @!P5 FMUL R27, R27, 16777216 ;  /* 0x4b8000001b1bd820 */ /* 0x000fe20000400000 */
[----:B------:R-:W-:Y:S01]  /*0610*/  FSETP.GEU.AND P3, PT, R29, 1.175494350822287508e-38, PT ;  /* 0x008000001d00780b */ /* 0x000fe20003f6e000 */
[----:B------:R-:W-:Y:S01]  /*0620*/  @!P5 FMUL R26, R26, 16777216 ;  /* 0x4b8000001a1ad820 */ /* 0x000fe20000400000 */
[----:B------:R-:W-:Y:S01]  /*0630*/  FSETP.GEU.AND P5, PT, R21, 1.175494350822287508e-38, PT ;  /* 0x008000001500780b */ /* 0x000fe20003fae000 */
[----:B------:R-:W-:-:S02]  /*0640*/  IMAD.MOV.U32 R13, RZ, RZ, RZ ;  /* 0x000000ffff0d7224 */ /* 0x000fc400078e00ff */
[----:B------:R-:W-:Y:S01]  /*0650*/  @P2 FMUL R29, R29, 0.25 ;  /* 0x3e8000001d1d2820 */ /* 0x000fe20000400000 */
[----:B------:R-:W-:-:S03]  /*0660*/  @!P4 FMUL R28, R28, 16777216 ;  /* 0x4b8000001c1cc820 */ /* 0x000fc60000400000 */
[----:B------:R0:W2:Y:S02]  /*0670*/  @!P0 LDG.E.EL R13, desc[UR4][R14.64] ;  /* 0x000000040e0d8981 */ /* 0x0000a4000c2e1900 */
[----:B------:R-:W-:Y:S02]  /*0680*/  @P6 FMUL R21, R21, 0.25 ;  /* 0x3e80000015156820 */ /* 0x000fe40000400000 */
[----:B------:R-:W-:Y:S02]  /*0690*/  @!P3 FMUL R29, R29, 16777216 ;  /* 0x4b8000001d1db820 */ /* 0x000fe40000400000 */
[----:B------:R-:W-:Y:S01]  /*06a0*/  @!P5 FMUL R21, R21, 16777216 ;  /* 0x4b8000001515d820 */ /* 0x000fe20000400000 */
[----:B------:R-:W1:Y:S01]  /*06b0*/  MUFU.RCP R27, R27 ;  /* 0x0000001b001b7308 */ /* 0x000e620000001000 */
[----:B0-----:R-:W0:Y:S01]  /*06c0*/  LDC.64 R14, c[0x0][0x230] ;  /* 0x00008c00ff0e7b82 */ /* 0x001e220000000a00 */
[----:B------:R-:W-:Y:S02]  /*06d0*/  SEL R24, R5, RZ, !P1 ;  /* 0x000000ff05187207 */ /* 0x000fe40004800000 */
[----:B----4-:R-:W-:-:S02]  /*06e0*/  SEL R9, R9, RZ, !P1 ;  /* 0x000000ff09097207 */ /* 0x010fc40004800000 */
[----:B------:R-:W-:Y:S02]  /*06f0*/  SEL R23, R8, RZ, !P1 ;  /* 0x000000ff08177207 */ /* 0x000fe40004800000 */
[----:B------:R-:W4:Y:S01]  /*0700*/  MUFU.RCP R29, R29 ;  /* 0x0000001d001d7308 */ /* 0x000f220000001000 */
[----:B------:R-:W-:Y:S02]  /*0710*/  SEL R5, R6, RZ, !P1 ;  /* 0x000000ff06057207 */ /* 0x000fe40004800000 */
[----:B------:R-:W-:Y:S02]  /*0720*/  SEL R7, R7, RZ, !P1 ;  /* 0x000000ff07077207 */ /* 0x000fe40004800000 */
[----:B------:R-:W-:Y:S01]  /*0730*/  SEL R6, R11, RZ, !P1 ;  /* 0x000000ff0b067207 */ /* 0x000fe20004800000 */
[----:B------:R-:W-:Y:S02]  /*0740*/  FADD R24, R24, -R9 ;  /* 0x8000000918187221 */ /* 0x000fe40000000000 */
[----:B------:R-:W1:Y:S01]  /*0750*/  MUFU.RCP R28, R28 ;  /* 0x0000001c001c7308 */ /* 0x000e620000001000 */
[----:B------:R-:W-:Y:S01]  /*0760*/  FADD R22, R22, -R23 ;  /* 0x8000001716167221 */ /* 0x000fe20000000000 */
[----:B------:R-:W3:Y:S01]  /*0770*/  LDC.64 R8, c[0x0][0x238] ;  /* 0x00008e00ff087b82 */ /* 0x000ee20000000a00 */
[----:B------:R-:W-:Y:S01]  /*0780*/  FADD R23, R7, -R6 ;  /* 0x8000000607177221 */ /* 0x000fe20000000000 */
[----:B------:R-:W-:-:S04]  /*0790*/  FSEL R6, R4, 1, P2 ;  /* 0x3f80000004067808 */ /* 0x000fc80001000000 */
[----:B------:R-:W5:Y:S01]  /*07a0*/  MUFU.RCP R21, R21 ;  /* 0x0000001500157308 */ /* 0x000f620000001000 */
[----:B------:R-:W-:Y:S02]  /*07b0*/  SEL R10, R10, RZ, !P1 ;  /* 0x000000ff0a0a7207 */ /* 0x000fe40004800000 */
[----:B------:R-:W-:Y:S01]  /*07c0*/  FSEL R4, R4, 1, P6 ;  /* 0x3f80000004047808 */ /* 0x000fe20003000000 */
[----:B------:R-:W-:Y:S01]  /*07d0*/  @!P3 FMUL R6, R6, 16777216 ;  /* 0x4b8000000606b820 */ /* 0x000fe20000400000 */
[----:B------:R-:W-:Y:S01]  /*07e0*/  @!P4 FMUL R25, R25, 16777216 ;  /* 0x4b8000001919c820 */ /* 0x000fe20000400000 */
[----:B------:R-:W-:Y:S01]  /*07f0*/  FADD R5, R5, -R10 ;  /* 0x8000000a05057221 */ /* 0x000fe20000000000 */
[----:B-1----:R-:W-:Y:S01]  /*0800*/  FMUL R10, R27, R26 ;  /* 0x0000001a1b0a7220 */ /* 0x002fe20000400000 */
[----:B------:R-:W-:Y:S01]  /*0810*/  @!P5 FMUL R4, R4, 16777216 ;  /* 0x4b8000000404d820 */ /* 0x000fe20000400000 */
[----:B----4-:R-:W-:Y:S01]  /*0820*/  FMUL R27, R29, R6 ;  /* 0x000000061d1b7220 */ /* 0x010fe20000400000 */
[----:B------:R-:W-:Y:S01]  /*0830*/  FMUL R25, R28, R25 ;  /* 0x000000191c197220 */ /* 0x000fe20000400000 */
[----:B------:R-:W-:-:S04]  /*0840*/  IMAD.HI R29, R3, 0x4ec4ec4f, RZ ;  /* 0x4ec4ec4f031d7827 */ /* 0x000fc800078e02ff */
[----:B------:R-:W-:Y:S01]  /*0850*/  FMUL R28, R10, R5 ;  /* 0x000000050a1c7220 */ /* 0x000fe20000400000 */
[----:B------:R-:W-:Y:S01]  /*0860*/  CS2R R6, SRZ ;  /* 0x0000000000067805 */ /* 0x000fe2000001ff00 */
[----:B-----5:R-:W-:Y:S01]  /*0870*/  FMUL R26, R21, R4 ;  /* 0x00000004151a7220 */ /* 0x020fe20000400000 */
[----:B------:R-:W-:Y:S01]  /*0880*/  CS2R R4, SRZ ;  /* 0x0000000000047805 */ /* 0x000fe2000001ff00 */
[----:B0-----:R-:W-:-:S04]  /*0890*/  IMAD.WIDE R14, R20, 0x4, R14 ;  /* 0x00000004140e7825 */ /* 0x001fc800078e020e */
[----:B------:R-:W-:Y:S01]  /*08a0*/  FMUL R27, R27, R24 ;  /* 0x000000181b1b7220 */ /* 0x000fe20000400000 */
[----:B------:R-:W-:Y:S02]  /*08b0*/  LEA.HI R24, R0, R0, RZ, 0x6 ;  /* 0x0000000000187211 */ /* 0x000fe400078f30ff */
[----:B------:R-:W-:Y:S01]  /*08c0*/  SHF.R.U32.HI R0, RZ, 0x1f, R29 ;  /* 0x0000001fff007819 */ /* 0x000fe2000001161d */
[----:B------:R0:W4:Y:S01]  /*08d0*/  @!P1 LDG.E.EL.128 R4, desc[UR4][R14.64+-0x1a0] ;  /* 0xfffe60040e049981 */ /* 0x000122000c2e1d00 */
[----:B------:R-:W-:Y:S02]  /*08e0*/  LOP3.LUT R24, R24, 0xffffffc0, RZ, 0xc0, !PT ;  /* 0xffffffc018187812 */ /* 0x000fe400078ec0ff */
[C---:B------:R-:W-:Y:S01]  /*08f0*/  ISETP.GE.AND P3, PT, R20.reuse, 0x9c, PT ;  /* 0x0000009c1400780c */ /* 0x040fe20003f66270 */
[----:B---3--:R-:W-:Y:S01]  /*0900*/  IMAD.WIDE R20, R20, 0x4, R8 ;  /* 0x0000000414147825 */ /* 0x008fe200078e0208 */
[----:B------:R-:W-:Y:S02]  /*0910*/  CS2R R8, SRZ ;  /* 0x0000000000087805 */ /* 0x000fe4000001ff00 */
[----:B------:R-:W-:-:S02]  /*0920*/  CS2R R10, SRZ ;  /* 0x00000000000a7805 */ /* 0x000fc4000001ff00 */
[----:B0-----:R-:W-:-:S04]  /*0930*/  LEA.HI.SX32 R14, R29, R0, 0x1a ;  /* 0x000000001d0e7211 */ /* 0x001fc800078fd2ff */
[----:B------:R0:W3:Y:S01]  /*0940*/  @!P1 LDG.E.EL.128 R8, desc[UR4][R20.64+-0x1a0] ;  /* 0xfffe600414089981 */ /* 0x0000e2000c2e1d00 */
[C---:B------:R-:W-:Y:S02]  /*0950*/  IMAD.IADD R15, R14.reuse, 0x1, -R24 ;  /* 0x000000010e0f7824 */ /* 0x040fe400078e0a18 */
[----:B------:R-:W-:-:S05]  /*0960*/  IMAD R14, R14, -0xd0, R3 ;  /* 0xffffff300e0e7824 */ /* 0x000fca00078e0203 */
[C---:B------:R-:W-:Y:S01]  /*0970*/  ISETP.GT.AND P2, PT, R14.reuse, 0x9b, PT ;  /* 0x0000009b0e00780c */ /* 0x040fe20003f44270 */
[----:B0-----:R-:W-:Y:S02]  /*0980*/  IMAD R21, R14, 0x40, R15 ;  /* 0x000000400e157824 */ /* 0x001fe400078e020f */
[----:B------:R-:W0:Y:S01]  /*0990*/  LDC.64 R14, c[0x0][0x240] ;  /* 0x00009000ff0e7b82 */ /* 0x000e220000000a00 */
[----:B------:R-:W-:-:S05]  /*09a0*/  LEA.HI.SX32 R0, R29, R0, 0x14 ;  /* 0x000000001d007211 */ /* 0x000fca00078fa2ff */
[C---:B------:R-:W-:Y:S02]  /*09b0*/  IMAD R21, R0.reuse, 0x1a00, R21 ;  /* 0x00001a0000157824 */ /* 0x040fe400078e0215 */
[C---:B------:R-:W-:Y:S02]  /*09c0*/  IMAD R29, R0.reuse, 0x1a00, R17 ;  /* 0x00001a00001d7824 */ /* 0x040fe400078e0211 */
[C---:B------:R-:W-:Y:S02]  /*09d0*/  IMAD R21, R0.reuse, 0x1a00, R21 ;  /* 0x00001a0000157824 */ /* 0x040fe400078e0215 */
[C---:B------:R-:W-:Y:S02]  /*09e0*/  IMAD R17, R0.reuse, 0x1a00, R18 ;  /* 0x00001a0000117824 */ /* 0x040fe400078e0212 */
[----:B------:R-:W-:Y:S02]  /*09f0*/  IMAD R12, R0, 0x1a00, R12 ;  /* 0x00001a00000c7824 */ /* 0x000fe400078e020c */
[----:B------:R-:W-:-:S02]  /*0a00*/  IMAD.MOV.U32 R0, RZ, RZ, RZ ;  /* 0x000000ffff007224 */ /* 0x000fc400078e00ff */
[----:B------:R-:W-:Y:S01]  /*0a10*/  FMUL R22, R25, R22 ;  /* 0x0000001619167220 */ /* 0x000fe20000400000 */
[----:B------:R-:W-:Y:S02]  /*0a20*/  IMAD.MOV.U32 R18, RZ, RZ, RZ ;  /* 0x000000ffff127224 */ /* 0x000fe400078e00ff */
[----:B0-----:R-:W-:-:S04]  /*0a30*/  IMAD.WIDE R20, R21, 0x4, R14 ;  /* 0x0000000415147825 */ /* 0x001fc800078e020e */
[--C-:B------:R-:W-:Y:S01]  /*0a40*/  IMAD.WIDE R24, R29, 0x4, R14.reuse ;  /* 0x000000041d187825 */ /* 0x100fe200078e020e */
[----:B------:R0:W5:Y:S03]  /*0a50*/  @P2 LDG.E.EL R0, desc[UR4][R20.64] ;  /* 0x0000000414002981 */ /* 0x000166000c2e1900 */
[----:B------:R-:W-:Y:S01]  /*0a60*/  IMAD.MOV.U32 R29, RZ, RZ, RZ ;  /* 0x000000ffff1d7224 */ /* 0x000fe200078e00ff */
[----:B------:R-:W5:Y:S01]  /*0a70*/  @P2 LDG.E.EL R18, desc[UR4][R24.64] ;  /* 0x0000000418122981 */ /* 0x000f62000c2e1900 */
[----:B0-----:R-:W-:-:S04]  /*0a80*/  IMAD.WIDE R20, R17, 0x4, R14 ;  /* 0x0000000411147825 */ /* 0x001fc800078e020e */
[----:B------:R-:W-:Y:S01]  /*0a90*/  IMAD.WIDE R14, R12, 0x4, R14 ;  /* 0x000000040c0e7825 */ /* 0x000fe200078e020e */
[----:B------:R-:W5:Y:S03]  /*0aa0*/  @P2 LDG.E.EL R29, desc[UR4][R20.64] ;  /* 0x00000004141d2981 */ /* 0x000f66000c2e1900 */
[----:B------:R-:W-:-:S06]  /*0ab0*/  IMAD.MOV.U32 R12, RZ, RZ, RZ ;  /* 0x000000ffff0c7224 */ /* 0x000fcc00078e00ff */
[----:B------:R0:W5:Y:S02]  /*0ac0*/  @P2 LDG.E.EL R12, desc[UR4][R14.64] ;  /* 0x000000040e0c2981 */ /* 0x000164000c2e1900 */
[----:B0-----:R-:W0:Y:S01]  /*0ad0*/  LDC.64 R14, c[0x0][0x248] ;  /* 0x00009200ff0e7b82 */ /* 0x001e220000000a00 */
[----:B------:R-:W-:Y:S01]  /*0ae0*/  FMUL R23, R26, R23 ;  /* 0x000000171a177220 */ /* 0x000fe20000400000 */
[----:B0-----:R-:W-:Y:S01]  /*0af0*/  IMAD.WIDE R14, R3, 0x4, R14 ;  /* 0x00000004030e7825 */ /* 0x001fe200078e020e */
[----:B----4-:R-:W-:Y:S02]  /*0b00*/  SEL R17, R4, RZ, !P1 ;  /* 0x000000ff04117207 */ /* 0x010fe40004800000 */
[----:B------:R-:W-:Y:S02]  /*0b10*/  SEL R4, R5, RZ, !P1 ;  /* 0x000000ff05047207 */ /* 0x000fe40004800000 */
[----:B------:R-:W-:Y:S02]  /*0b20*/  SEL R5, R6, RZ, !P1 ;  /* 0x000000ff06057207 */ /* 0x000fe40004800000 */
[----:B------:R-:W-:-:S02]  /*0b30*/  SEL R7, R7, RZ, !P1 ;  /* 0x000000ff07077207 */ /* 0x000fc40004800000 */
[----:B---3--:R-:W-:Y:S02]  /*0b40*/  SEL R8, R8, RZ, !P1 ;  /* 0x000000ff08087207 */ /* 0x008fe40004800000 */
[----:B------:R-:W-:Y:S02]  /*0b50*/  SEL R10, R10, RZ, !P1 ;  /* 0x000000ff0a0a7207 */ /* 0x000fe40004800000 */
[----:B------:R-:W-:Y:S01]  /*0b60*/  SEL R9, R9, RZ, !P1 ;  /* 0x000000ff09097207 */ /* 0x000fe20004800000 */
[----:B------:R-:W-:Y:S01]  /*0b70*/  FFMA R8, R17, R22, R8 ;  /* 0x0000001611087223 */ /* 0x000fe20000000008 */
[----:B------:R-:W-:Y:S01]  /*0b80*/  SEL R6, R11, RZ, !P1 ;  /* 0x000000ff0b067207 */ /* 0x000fe20004800000 */
[----:B------:R-:W-:Y:S02]  /*0b90*/  FFMA R10, R5, R28, R10 ;  /* 0x0000001c050a7223 */ /* 0x000fe4000000000a */
[----:B------:R-:W-:Y:S01]  /*0ba0*/  FFMA R9, R4, R27, R9 ;  /* 0x0000001b04097223 */ /* 0x000fe20000000009 */
[----:B------:R-:W-:Y:S01]  /*0bb0*/  FSETP.GEU.AND P6, PT, R8, RZ, PT ;  /* 0x000000ff0800720b */ /* 0x000fe20003fce000 */
[----:B------:R-:W-:Y:S01]  /*0bc0*/  FFMA R23, R7, R23, R6 ;  /* 0x0000001707177223 */ /* 0x000fe20000000006 */
[----:B------:R-:W-:-:S02]  /*0bd0*/  FSETP.GEU.AND P4, PT, R10, RZ, PT ;  /* 0x000000ff0a00720b */ /* 0x000fc40003f8e000 */
[----:B------:R-:W-:Y:S02]  /*0be0*/  SEL R4, R2, RZ, !P0 ;  /* 0x000000ff02047207 */ /* 0x000fe40004000000 */
[----:B------:R-:W-:Y:S02]  /*0bf0*/  FSETP.GEU.AND P5, PT, R9, RZ, PT ;  /* 0x000000ff0900720b */ /* 0x000fe40003fae000 */
[----:B------:R-:W-:Y:S02]  /*0c00*/  SEL R2, R8, RZ, P6 ;  /* 0x000000ff08027207 */ /* 0x000fe40003000000 */
[----:B------:R-:W-:Y:S02]  /*0c10*/  SEL R8, R10, RZ, P4 ;  /* 0x000000ff0a087207 */ /* 0x000fe40002000000 */
[----:B------:R-:W-:Y:S02]  /*0c20*/  FSETP.GEU.AND P4, PT, R23, RZ, PT ;  /* 0x000000ff1700720b */ /* 0x000fe40003f8e000 */
[----:B------:R-:W-:-:S02]  /*0c30*/  SEL R7, R9, RZ, P5 ;  /* 0x000000ff09077207 */ /* 0x000fc40002800000 */
[----:B------:R-:W-:Y:S02]  /*0c40*/  @P0 SEL R4, R2, RZ, !P1 ;  /* 0x000000ff02040207 */ /* 0x000fe40004800000 */
[----:B------:R-:W-:Y:S02]  /*0c50*/  SEL R5, R16, RZ, !P0 ;  /* 0x000000ff10057207 */ /* 0x000fe40004000000 */
[----:B------:R-:W-:Y:S02]  /*0c60*/  SEL R6, R19, RZ, !P0 ;  /* 0x000000ff13067207 */ /* 0x000fe40004000000 */
[----:B------:R-:W-:Y:S02]  /*0c70*/  SEL R2, R23, RZ, P4 ;  /* 0x000000ff17027207 */ /* 0x000fe40002000000 */
[----:B------:R-:W-:Y:S02]  /*0c80*/  @P0 SEL R5, R7, RZ, !P1 ;  /* 0x000000ff07050207 */ /* 0x000fe40004800000 */
[----:B------:R-:W-:-:S02]  /*0c90*/  @P0 SEL R6, R8, RZ, !P1 ;  /* 0x000000ff08060207 */ /* 0x000fc40004800000 */
[----:B--2---:R-:W-:Y:S02]  /*0ca0*/  SEL R7, R13, RZ, !P0 ;  /* 0x000000ff0d077207 */ /* 0x004fe40004000000 */
[----:B-----5:R-:W-:Y:S02]  /*0cb0*/  SEL R3, R0, RZ, P2 ;  /* 0x000000ff00037207 */ /* 0x020fe40001000000 */
[----:B------:R-:W-:Y:S02]  /*0cc0*/  SEL R18, R18, RZ, P2 ;  /* 0x000000ff12127207 */ /* 0x000fe40001000000 */
[----:B------:R-:W-:Y:S02]  /*0cd0*/  @P0 SEL R7, R2, RZ, !P1 ;  /* 0x000000ff02070207 */ /* 0x000fe40004800000 */
[----:B------:R-:W-:Y:S02]  /*0ce0*/  SEL R4, R4, R3, !P3 ;  /* 0x0000000304047207 */ /* 0x000fe40005800000 */
[----:B------:R-:W-:-:S02]  /*0cf0*/  SEL R5, R5, R18, !P3 ;  /* 0x0000001205057207 */ /* 0x000fc40005800000 */
[----:B------:R-:W-:-:S04]  /*0d00*/  SEL R29, R29, RZ, P2 ;  /* 0x000000ff1d1d7207 */ /* 0x000fc80001000000 */
[----:B------:R-:W-:Y:S02]  /*0d10*/  SEL R6, R6, R29, !P3 ;  /* 0x0000001d06067207 */ /* 0x000fe40005800000 */
[----:B------:R-:W-:-:S05]  /*0d20*/  @P3 SEL R7, R12, RZ, P2 ;  /* 0x000000ff0c073207 */ /* 0x000fca0001000000 */
[----:B------:R-:W-:Y:S01]  /*0d30*/  STG.E.128 desc[UR4][R14.64], R4 ;  /* 0x000000040e007986 */ /* 0x000fe2000c101d04 */
[----:B------:R-:W-:Y:S05]  /*0d40*/  EXIT ;  /* 0x000000000000794d */ /* 0x000fea0003800000 */
.L_x_0:
[----:B------:R-:W-:-:S00]  /*0d50*/  BRA `(.L_x_0) ;  /* 0xfffffffc00fc7947 */ /* 0x000fc0000383ffff */
[----:B------:R-:W-:-:S00]  /*0d60*/  NOP ;  /* 0x0000000000007918 */ /* 0x000fc00000000000 */
        /* <DEDUP_REMOVED lines=9> */
.L_x_1:


//--------------------- .nv.global.init           --------------------------
	.section	.nv.global.init,"aw",@progbits
.nv.global.init:
	.type		_$_str,@object
	.size		_$_str,(_$_str_$_2 - _$_str)
_$_str:
        /*0000*/ 	.byte	0x5f, 0x5f, 0x43, 0x55, 0x44, 0x41, 0x5f, 0x46, 0x54, 0x5a, 0x00
	.type		_$_str_$_2,@object
	.size		_$_str_$_2,(.L_1 - _$_str_$_2)
_$_str_$_2:
        /*000b*/ 	.byte	0x5f, 0x5f, 0x43, 0x55, 0x44, 0x41, 0x5f, 0x50, 0x52, 0x45, 0x43, 0x5f, 0x53, 0x51, 0x52, 0x54
        /*001b*/ 	.byte	0x00
.L_1:


//--------------------- .nv.constant0.triton_poi_fused_cat_34 --------------------------
	.section	.nv.constant0.triton_poi_fused_cat_34,"a",@progbits
	.sectionflags	@""
	.align	4
.nv.constant0.triton_poi_fused_cat_34:
	.zero		596
